//
// Generated by NVIDIA NVVM Compiler
//
// Compiler Build ID: CL-36424714
// Cuda compilation tools, release 13.0, V13.0.88
// Based on NVVM 20.0.0
//

.version 9.0
.target sm_100
.address_size 64

	// .globl	_ZN3dnn11_gpuSigmoidEiiPKfPf

.visible .entry _ZN3dnn11_gpuSigmoidEiiPKfPf(
	.param .u32 _ZN3dnn11_gpuSigmoidEiiPKfPf_param_0,
	.param .u32 _ZN3dnn11_gpuSigmoidEiiPKfPf_param_1,
	.param .u64 .ptr .align 1 _ZN3dnn11_gpuSigmoidEiiPKfPf_param_2,
	.param .u64 .ptr .align 1 _ZN3dnn11_gpuSigmoidEiiPKfPf_param_3
)
{
	.reg .pred 	%p<4>;
	.reg .b32 	%r<16>;
	.reg .b32 	%f<15>;
	.reg .b64 	%rd<8>;
	.reg .b64 	%fd<4>;

	ld.param.u32 	%r2, [_ZN3dnn11_gpuSigmoidEiiPKfPf_param_0];
	ld.param.u32 	%r4, [_ZN3dnn11_gpuSigmoidEiiPKfPf_param_1];
	ld.param.u64 	%rd1, [_ZN3dnn11_gpuSigmoidEiiPKfPf_param_2];
	ld.param.u64 	%rd2, [_ZN3dnn11_gpuSigmoidEiiPKfPf_param_3];
	mov.u32 	%r5, %ctaid.x;
	mov.u32 	%r6, %ntid.x;
	mov.u32 	%r7, %tid.x;
	mad.lo.s32 	%r8, %r5, %r6, %r7;
	mov.u32 	%r9, %ctaid.y;
	mov.u32 	%r10, %ntid.y;
	mov.u32 	%r11, %tid.y;
	mad.lo.s32 	%r12, %r9, %r10, %r11;
	mad.lo.s32 	%r1, %r4, %r12, %r8;
	setp.ge.s32 	%p1, %r8, %r4;
	setp.ge.s32 	%p2, %r12, %r2;
	or.pred  	%p3, %p1, %p2;
	@%p3 bra 	$L__BB0_2;
	cvta.to.global.u64 	%rd3, %rd1;
	cvta.to.global.u64 	%rd4, %rd2;
	mul.wide.s32 	%rd5, %r1, 4;
	add.s64 	%rd6, %rd3, %rd5;
	ld.global.f32 	%f1, [%rd6];
	fma.rn.f32 	%f2, %f1, 0fBBBB989D, 0f3F000000;
	cvt.sat.f32.f32 	%f3, %f2;
	mov.f32 	%f4, 0f4B400001;
	mov.f32 	%f5, 0f437C0000;
	fma.rm.f32 	%f6, %f3, %f5, %f4;
	add.f32 	%f7, %f6, 0fCB40007F;
	neg.f32 	%f8, %f7;
	fma.rn.f32 	%f9, %f1, 0fBFB8AA3B, %f8;
	fma.rn.f32 	%f10, %f1, 0fB2A57060, %f9;
	mov.b32 	%r14, %f6;
	shl.b32 	%r15, %r14, 23;
	mov.b32 	%f11, %r15;
	ex2.approx.ftz.f32 	%f12, %f10;
	mul.f32 	%f13, %f12, %f11;
	cvt.f64.f32 	%fd1, %f13;
	add.f64 	%fd2, %fd1, 0d3FF0000000000000;
	rcp.rn.f64 	%fd3, %fd2;
	cvt.rn.f32.f64 	%f14, %fd3;
	add.s64 	%rd7, %rd4, %rd5;
	st.global.f32 	[%rd7], %f14;
$L__BB0_2:
	ret;

}
	// .globl	_ZN3dnn11_gpuSigmoidEiiPKdPd
.visible .entry _ZN3dnn11_gpuSigmoidEiiPKdPd(
	.param .u32 _ZN3dnn11_gpuSigmoidEiiPKdPd_param_0,
	.param .u32 _ZN3dnn11_gpuSigmoidEiiPKdPd_param_1,
	.param .u64 .ptr .align 1 _ZN3dnn11_gpuSigmoidEiiPKdPd_param_2,
	.param .u64 .ptr .align 1 _ZN3dnn11_gpuSigmoidEiiPKdPd_param_3
)
{
	.reg .pred 	%p<7>;
	.reg .b32 	%r<29>;
	.reg .b32 	%f<3>;
	.reg .b64 	%rd<9>;
	.reg .b64 	%fd<30>;

	ld.param.u32 	%r5, [_ZN3dnn11_gpuSigmoidEiiPKdPd_param_0];
	ld.param.u32 	%r7, [_ZN3dnn11_gpuSigmoidEiiPKdPd_param_1];
	ld.param.u64 	%rd1, [_ZN3dnn11_gpuSigmoidEiiPKdPd_param_2];
	ld.param.u64 	%rd2, [_ZN3dnn11_gpuSigmoidEiiPKdPd_param_3];
	mov.u32 	%r8, %ctaid.x;
	mov.u32 	%r9, %ntid.x;
	mov.u32 	%r10, %tid.x;
	mad.lo.s32 	%r11, %r8, %r9, %r10;
	mov.u32 	%r12, %ctaid.y;
	mov.u32 	%r13, %ntid.y;
	mov.u32 	%r14, %tid.y;
	mad.lo.s32 	%r15, %r12, %r13, %r14;
	mad.lo.s32 	%r1, %r7, %r15, %r11;
	setp.ge.s32 	%p1, %r11, %r7;
	setp.ge.s32 	%p2, %r15, %r5;
	or.pred  	%p3, %p1, %p2;
	@%p3 bra 	$L__BB1_5;
	cvta.to.global.u64 	%rd3, %rd1;
	mul.wide.s32 	%rd4, %r1, 8;
	add.s64 	%rd5, %rd3, %rd4;
	ld.global.f64 	%fd1, [%rd5];
	neg.f64 	%fd6, %fd1;
	fma.rn.f64 	%fd7, %fd1, 0dBFF71547652B82FE, 0d4338000000000000;
	{
	.reg .b32 %temp; 
	mov.b64 	{%r2, %temp}, %fd7;
	}
	mov.f64 	%fd8, 0dC338000000000000;
	add.rn.f64 	%fd9, %fd7, %fd8;
	fma.rn.f64 	%fd10, %fd9, 0dBFE62E42FEFA39EF, %fd6;
	fma.rn.f64 	%fd11, %fd9, 0dBC7ABC9E3B39803F, %fd10;
	fma.rn.f64 	%fd12, %fd11, 0d3E5ADE1569CE2BDF, 0d3E928AF3FCA213EA;
	fma.rn.f64 	%fd13, %fd12, %fd11, 0d3EC71DEE62401315;
	fma.rn.f64 	%fd14, %fd13, %fd11, 0d3EFA01997C89EB71;
	fma.rn.f64 	%fd15, %fd14, %fd11, 0d3F2A01A014761F65;
	fma.rn.f64 	%fd16, %fd15, %fd11, 0d3F56C16C1852B7AF;
	fma.rn.f64 	%fd17, %fd16, %fd11, 0d3F81111111122322;
	fma.rn.f64 	%fd18, %fd17, %fd11, 0d3FA55555555502A1;
	fma.rn.f64 	%fd19, %fd18, %fd11, 0d3FC5555555555511;
	fma.rn.f64 	%fd20, %fd19, %fd11, 0d3FE000000000000B;
	fma.rn.f64 	%fd21, %fd20, %fd11, 0d3FF0000000000000;
	fma.rn.f64 	%fd22, %fd21, %fd11, 0d3FF0000000000000;
	{
	.reg .b32 %temp; 
	mov.b64 	{%r3, %temp}, %fd22;
	}
	{
	.reg .b32 %temp; 
	mov.b64 	{%temp, %r4}, %fd22;
	}
	shl.b32 	%r17, %r2, 20;
	add.s32 	%r18, %r17, %r4;
	mov.b64 	%fd29, {%r3, %r18};
	{
	.reg .b32 %temp; 
	mov.b64 	{%temp, %r19}, %fd6;
	}
	mov.b32 	%f2, %r19;
	abs.f32 	%f1, %f2;
	setp.lt.f32 	%p4, %f1, 0f4086232B;
	@%p4 bra 	$L__BB1_4;
	setp.gt.f64 	%p5, %fd1, 0d0000000000000000;
	mov.f64 	%fd23, 0d7FF0000000000000;
	sub.f64 	%fd24, %fd23, %fd1;
	selp.f64 	%fd29, 0d0000000000000000, %fd24, %p5;
	setp.geu.f32 	%p6, %f1, 0f40874800;
	@%p6 bra 	$L__BB1_4;
	shr.u32 	%r20, %r2, 31;
	add.s32 	%r21, %r2, %r20;
	shr.s32 	%r22, %r21, 1;
	shl.b32 	%r23, %r22, 20;
	add.s32 	%r24, %r4, %r23;
	mov.b64 	%fd25, {%r3, %r24};
	sub.s32 	%r25, %r2, %r22;
	shl.b32 	%r26, %r25, 20;
	add.s32 	%r27, %r26, 1072693248;
	mov.b32 	%r28, 0;
	mov.b64 	%fd26, {%r28, %r27};
	mul.f64 	%fd29, %fd26, %fd25;
$L__BB1_4:
	add.f64 	%fd27, %fd29, 0d3FF0000000000000;
	rcp.rn.f64 	%fd28, %fd27;
	cvta.to.global.u64 	%rd6, %rd2;
	add.s64 	%rd8, %rd6, %rd4;
	st.global.f64 	[%rd8], %fd28;
$L__BB1_5:
	ret;

}
	// .globl	_ZN3dnn21_gpuSigmoidDerivativeEiiPKfPf
.visible .entry _ZN3dnn21_gpuSigmoidDerivativeEiiPKfPf(
	.param .u32 _ZN3dnn21_gpuSigmoidDerivativeEiiPKfPf_param_0,
	.param .u32 _ZN3dnn21_gpuSigmoidDerivativeEiiPKfPf_param_1,
	.param .u64 .ptr .align 1 _ZN3dnn21_gpuSigmoidDerivativeEiiPKfPf_param_2,
	.param .u64 .ptr .align 1 _ZN3dnn21_gpuSigmoidDerivativeEiiPKfPf_param_3
)
{
	.reg .pred 	%p<4>;
	.reg .b32 	%r<16>;
	.reg .b32 	%f<16>;
	.reg .b64 	%rd<8>;
	.reg .b64 	%fd<8>;

	ld.param.u32 	%r2, [_ZN3dnn21_gpuSigmoidDerivativeEiiPKfPf_param_0];
	ld.param.u32 	%r4, [_ZN3dnn21_gpuSigmoidDerivativeEiiPKfPf_param_1];
	ld.param.u64 	%rd1, [_ZN3dnn21_gpuSigmoidDerivativeEiiPKfPf_param_2];
	ld.param.u64 	%rd2, [_ZN3dnn21_gpuSigmoidDerivativeEiiPKfPf_param_3];
	mov.u32 	%r5, %ctaid.x;
	mov.u32 	%r6, %ntid.x;
	mov.u32 	%r7, %tid.x;
	mad.lo.s32 	%r8, %r5, %r6, %r7;
	mov.u32 	%r9, %ctaid.y;
	mov.u32 	%r10, %ntid.y;
	mov.u32 	%r11, %tid.y;
	mad.lo.s32 	%r12, %r9, %r10, %r11;
	mad.lo.s32 	%r1, %r4, %r12, %r8;
	setp.ge.s32 	%p1, %r8, %r4;
	setp.ge.s32 	%p2, %r12, %r2;
	or.pred  	%p3, %p1, %p2;
	@%p3 bra 	$L__BB2_2;
	cvta.to.global.u64 	%rd3, %rd1;
	cvta.to.global.u64 	%rd4, %rd2;
	mul.wide.s32 	%rd5, %r1, 4;
	add.s64 	%rd6, %rd3, %rd5;
	ld.global.f32 	%f1, [%rd6];
	fma.rn.f32 	%f2, %f1, 0fBBBB989D, 0f3F000000;
	cvt.sat.f32.f32 	%f3, %f2;
	mov.f32 	%f4, 0f4B400001;
	mov.f32 	%f5, 0f437C0000;
	fma.rm.f32 	%f6, %f3, %f5, %f4;
	add.f32 	%f7, %f6, 0fCB40007F;
	neg.f32 	%f8, %f7;
	fma.rn.f32 	%f9, %f1, 0fBFB8AA3B, %f8;
	fma.rn.f32 	%f10, %f1, 0fB2A57060, %f9;
	mov.b32 	%r14, %f6;
	shl.b32 	%r15, %r14, 23;
	mov.b32 	%f11, %r15;
	ex2.approx.ftz.f32 	%f12, %f10;
	mul.f32 	%f13, %f12, %f11;
	cvt.f64.f32 	%fd1, %f13;
	add.f64 	%fd2, %fd1, 0d3FF0000000000000;
	rcp.rn.f64 	%fd3, %fd2;
	cvt.rn.f32.f64 	%f14, %fd3;
	cvt.f64.f32 	%fd4, %f14;
	mov.f64 	%fd5, 0d3FF0000000000000;
	sub.f64 	%fd6, %fd5, %fd4;
	mul.f64 	%fd7, %fd6, %fd4;
	cvt.rn.f32.f64 	%f15, %fd7;
	add.s64 	%rd7, %rd4, %rd5;
	st.global.f32 	[%rd7], %f15;
$L__BB2_2:
	ret;

}
	// .globl	_ZN3dnn21_gpuSigmoidDerivativeEiiPKdPd
.visible .entry _ZN3dnn21_gpuSigmoidDerivativeEiiPKdPd(
	.param .u32 _ZN3dnn21_gpuSigmoidDerivativeEiiPKdPd_param_0,
	.param .u32 _ZN3dnn21_gpuSigmoidDerivativeEiiPKdPd_param_1,
	.param .u64 .ptr .align 1 _ZN3dnn21_gpuSigmoidDerivativeEiiPKdPd_param_2,
	.param .u64 .ptr .align 1 _ZN3dnn21_gpuSigmoidDerivativeEiiPKdPd_param_3
)
{
	.reg .pred 	%p<7>;
	.reg .b32 	%r<29>;
	.reg .b32 	%f<3>;
	.reg .b64 	%rd<9>;
	.reg .b64 	%fd<33>;

	ld.param.u32 	%r5, [_ZN3dnn21_gpuSigmoidDerivativeEiiPKdPd_param_0];
	ld.param.u32 	%r7, [_ZN3dnn21_gpuSigmoidDerivativeEiiPKdPd_param_1];
	ld.param.u64 	%rd1, [_ZN3dnn21_gpuSigmoidDerivativeEiiPKdPd_param_2];
	ld.param.u64 	%rd2, [_ZN3dnn21_gpuSigmoidDerivativeEiiPKdPd_param_3];
	mov.u32 	%r8, %ctaid.x;
	mov.u32 	%r9, %ntid.x;
	mov.u32 	%r10, %tid.x;
	mad.lo.s32 	%r11, %r8, %r9, %r10;
	mov.u32 	%r12, %ctaid.y;
	mov.u32 	%r13, %ntid.y;
	mov.u32 	%r14, %tid.y;
	mad.lo.s32 	%r15, %r12, %r13, %r14;
	mad.lo.s32 	%r1, %r7, %r15, %r11;
	setp.ge.s32 	%p1, %r11, %r7;
	setp.ge.s32 	%p2, %r15, %r5;
	or.pred  	%p3, %p1, %p2;
	@%p3 bra 	$L__BB3_5;
	cvta.to.global.u64 	%rd3, %rd1;
	mul.wide.s32 	%rd4, %r1, 8;
	add.s64 	%rd5, %rd3, %rd4;
	ld.global.f64 	%fd1, [%rd5];
	neg.f64 	%fd6, %fd1;
	fma.rn.f64 	%fd7, %fd1, 0dBFF71547652B82FE, 0d4338000000000000;
	{
	.reg .b32 %temp; 
	mov.b64 	{%r2, %temp}, %fd7;
	}
	mov.f64 	%fd8, 0dC338000000000000;
	add.rn.f64 	%fd9, %fd7, %fd8;
	fma.rn.f64 	%fd10, %fd9, 0dBFE62E42FEFA39EF, %fd6;
	fma.rn.f64 	%fd11, %fd9, 0dBC7ABC9E3B39803F, %fd10;
	fma.rn.f64 	%fd12, %fd11, 0d3E5ADE1569CE2BDF, 0d3E928AF3FCA213EA;
	fma.rn.f64 	%fd13, %fd12, %fd11, 0d3EC71DEE62401315;
	fma.rn.f64 	%fd14, %fd13, %fd11, 0d3EFA01997C89EB71;
	fma.rn.f64 	%fd15, %fd14, %fd11, 0d3F2A01A014761F65;
	fma.rn.f64 	%fd16, %fd15, %fd11, 0d3F56C16C1852B7AF;
	fma.rn.f64 	%fd17, %fd16, %fd11, 0d3F81111111122322;
	fma.rn.f64 	%fd18, %fd17, %fd11, 0d3FA55555555502A1;
	fma.rn.f64 	%fd19, %fd18, %fd11, 0d3FC5555555555511;
	fma.rn.f64 	%fd20, %fd19, %fd11, 0d3FE000000000000B;
	fma.rn.f64 	%fd21, %fd20, %fd11, 0d3FF0000000000000;
	fma.rn.f64 	%fd22, %fd21, %fd11, 0d3FF0000000000000;
	{
	.reg .b32 %temp; 
	mov.b64 	{%r3, %temp}, %fd22;
	}
	{
	.reg .b32 %temp; 
	mov.b64 	{%temp, %r4}, %fd22;
	}
	shl.b32 	%r17, %r2, 20;
	add.s32 	%r18, %r17, %r4;
	mov.b64 	%fd32, {%r3, %r18};
	{
	.reg .b32 %temp; 
	mov.b64 	{%temp, %r19}, %fd6;
	}
	mov.b32 	%f2, %r19;
	abs.f32 	%f1, %f2;
	setp.lt.f32 	%p4, %f1, 0f4086232B;
	@%p4 bra 	$L__BB3_4;
	setp.gt.f64 	%p5, %fd1, 0d0000000000000000;
	mov.f64 	%fd23, 0d7FF0000000000000;
	sub.f64 	%fd24, %fd23, %fd1;
	selp.f64 	%fd32, 0d0000000000000000, %fd24, %p5;
	setp.geu.f32 	%p6, %f1, 0f40874800;
	@%p6 bra 	$L__BB3_4;
	shr.u32 	%r20, %r2, 31;
	add.s32 	%r21, %r2, %r20;
	shr.s32 	%r22, %r21, 1;
	shl.b32 	%r23, %r22, 20;
	add.s32 	%r24, %r4, %r23;
	mov.b64 	%fd25, {%r3, %r24};
	sub.s32 	%r25, %r2, %r22;
	shl.b32 	%r26, %r25, 20;
	add.s32 	%r27, %r26, 1072693248;
	mov.b32 	%r28, 0;
	mov.b64 	%fd26, {%r28, %r27};
	mul.f64 	%fd32, %fd26, %fd25;
$L__BB3_4:
	add.f64 	%fd27, %fd32, 0d3FF0000000000000;
	rcp.rn.f64 	%fd28, %fd27;
	mov.f64 	%fd29, 0d3FF0000000000000;
	sub.f64 	%fd30, %fd29, %fd28;
	mul.f64 	%fd31, %fd28, %fd30;
	cvta.to.global.u64 	%rd6, %rd2;
	add.s64 	%rd8, %rd6, %rd4;
	st.global.f64 	[%rd8], %fd31;
$L__BB3_5:
	ret;

}


// ===== COMPILED SASS (sm_100) =====

	.target	sm_100

	.elftype	@"ET_EXEC"


//--------------------- .note.nv.tkinfo           --------------------------
	.section	.note.nv.tkinfo,"",@"SHT_NOTE"
	.sectionflags	@"SHF_NOTE_NV_TKINFO"
	.tkinfo
        /*0018*/ 	.word	0x00000002
        /*0030*/ 	.string	""
        /*0030*/ 	.string	"ptxas"
        /*0030*/ 	.string	"Cuda compilation tools, release 13.0, V13.0.88"
        /*0030*/ 	.string	"Build cuda_13.0.r13.0/compiler.36424714_0"
        /*0030*/ 	.string	"-arch sm_100 -m 64 "



//--------------------- .note.nv.cuinfo           --------------------------
	.section	.note.nv.cuinfo,"",@"SHT_NOTE"
	.sectionflags	@"SHF_NOTE_NV_CUINFO"
        /*0018*/ 	.short	0x0002
        /*001a*/ 	.short	0x0064
        /*001c*/ 	.short	0x0082
	.zero		2


//--------------------- .nv.info                  --------------------------
	.section	.nv.info,"",@"SHT_CUDA_INFO"
	.align	4


	//----- nvinfo : EIATTR_REGCOUNT
	.align		4
        /*0000*/ 	.byte	0x04, 0x2f
        /*0002*/ 	.short	(.L_1 - .L_0)
	.align		4
.L_0:
        /*0004*/ 	.word	index@(_ZN3dnn11_gpuSigmoidEiiPKfPf)
        /*0008*/ 	.word	0x0000000e


	//----- nvinfo : EIATTR_FRAME_SIZE
	.align		4
.L_1:
        /*000c*/ 	.byte	0x04, 0x11
        /*000e*/ 	.short	(.L_3 - .L_2)
	.align		4
.L_2:
        /*0010*/ 	.word	index@($__internal_3_$__cuda_sm20_dblrcp_rn_slowpath_v3)
        /*0014*/ 	.word	0x00000000


	//----- nvinfo : EIATTR_FRAME_SIZE
	.align		4
.L_3:
        /*0018*/ 	.byte	0x04, 0x11
        /*001a*/ 	.short	(.L_5 - .L_4)
	.align		4
.L_4:
        /*001c*/ 	.word	index@(_ZN3dnn11_gpuSigmoidEiiPKfPf)
        /*0020*/ 	.word	0x00000000


	//----- nvinfo : EIATTR_REGCOUNT
	.align		4
.L_5:
        /*0024*/ 	.byte	0x04, 0x2f
        /*0026*/ 	.short	(.L_7 - .L_6)
	.align		4
.L_6:
        /*0028*/ 	.word	index@(_ZN3dnn11_gpuSigmoidEiiPKdPd)
        /*002c*/ 	.word	0x0000000e


	//----- nvinfo : EIATTR_FRAME_SIZE
	.align		4
.L_7:
        /*0030*/ 	.byte	0x04, 0x11
        /*0032*/ 	.short	(.L_9 - .L_8)
	.align		4
.L_8:
        /*0034*/ 	.word	index@($__internal_2_$__cuda_sm20_dblrcp_rn_slowpath_v3)
        /*0038*/ 	.word	0x00000000


	//----- nvinfo : EIATTR_FRAME_SIZE
	.align		4
.L_9:
        /*003c*/ 	.byte	0x04, 0x11
        /*003e*/ 	.short	(.L_11 - .L_10)
	.align		4
.L_10:
        /*0040*/ 	.word	index@(_ZN3dnn11_gpuSigmoidEiiPKdPd)
        /*0044*/ 	.word	0x00000000


	//----- nvinfo : EIATTR_REGCOUNT
	.align		4
.L_11:
        /*0048*/ 	.byte	0x04, 0x2f
        /*004a*/ 	.short	(.L_13 - .L_12)
	.align		4
.L_12:
        /*004c*/ 	.word	index@(_ZN3dnn21_gpuSigmoidDerivativeEiiPKfPf)
        /*0050*/ 	.word	0x0000000e


	//----- nvinfo : EIATTR_FRAME_SIZE
	.align		4
.L_13:
        /*0054*/ 	.byte	0x04, 0x11
        /*0056*/ 	.short	(.L_15 - .L_14)
	.align		4
.L_14:
        /*0058*/ 	.word	index@($__internal_1_$__cuda_sm20_dblrcp_rn_slowpath_v3)
        /*005c*/ 	.word	0x00000000


	//----- nvinfo : EIATTR_FRAME_SIZE
	.align		4
.L_15:
        /*0060*/ 	.byte	0x04, 0x11
        /*0062*/ 	.short	(.L_17 - .L_16)
	.align		4
.L_16:
        /*0064*/ 	.word	index@(_ZN3dnn21_gpuSigmoidDerivativeEiiPKfPf)
        /*0068*/ 	.word	0x00000000


	//----- nvinfo : EIATTR_REGCOUNT
	.align		4
.L_17:
        /*006c*/ 	.byte	0x04, 0x2f
        /*006e*/ 	.short	(.L_19 - .L_18)
	.align		4
.L_18:
        /*0070*/ 	.word	index@(_ZN3dnn21_gpuSigmoidDerivativeEiiPKdPd)
        /*0074*/ 	.word	0x0000000e


	//----- nvinfo : EIATTR_FRAME_SIZE
	.align		4
.L_19:
        /*0078*/ 	.byte	0x04, 0x11
        /*007a*/ 	.short	(.L_21 - .L_20)
	.align		4
.L_20:
        /*007c*/ 	.word	index@($__internal_0_$__cuda_sm20_dblrcp_rn_slowpath_v3)
        /*0080*/ 	.word	0x00000000


	//----- nvinfo : EIATTR_FRAME_SIZE
	.align		4
.L_21:
        /*0084*/ 	.byte	0x04, 0x11
        /*0086*/ 	.short	(.L_23 - .L_22)
	.align		4
.L_22:
        /*0088*/ 	.word	index@(_ZN3dnn21_gpuSigmoidDerivativeEiiPKdPd)
        /*008c*/ 	.word	0x00000000


	//----- nvinfo : EIATTR_MIN_STACK_SIZE
	.align		4
.L_23:
        /*0090*/ 	.byte	0x04, 0x12
        /*0092*/ 	.short	(.L_25 - .L_24)
	.align		4
.L_24:
        /*0094*/ 	.word	index@(_ZN3dnn21_gpuSigmoidDerivativeEiiPKdPd)
        /*0098*/ 	.word	0x00000000


	//----- nvinfo : EIATTR_MIN_STACK_SIZE
	.align		4
.L_25:
        /*009c*/ 	.byte	0x04, 0x12
        /*009e*/ 	.short	(.L_27 - .L_26)
	.align		4
.L_26:
        /*00a0*/ 	.word	index@(_ZN3dnn21_gpuSigmoidDerivativeEiiPKfPf)
        /*00a4*/ 	.word	0x00000000


	//----- nvinfo : EIATTR_MIN_STACK_SIZE
	.align		4
.L_27:
        /*00a8*/ 	.byte	0x04, 0x12
        /*00aa*/ 	.short	(.L_29 - .L_28)
	.align		4
.L_28:
        /*00ac*/ 	.word	index@(_ZN3dnn11_gpuSigmoidEiiPKdPd)
        /*00b0*/ 	.word	0x00000000


	//----- nvinfo : EIATTR_MIN_STACK_SIZE
	.align		4
.L_29:
        /*00b4*/ 	.byte	0x04, 0x12
        /*00b6*/ 	.short	(.L_31 - .L_30)
	.align		4
.L_30:
        /*00b8*/ 	.word	index@(_ZN3dnn11_gpuSigmoidEiiPKfPf)
        /*00bc*/ 	.word	0x00000000
.L_31:


//--------------------- .nv.compat                --------------------------
	.section	.nv.compat,"",@"SHT_CUDA_COMPAT_INFO"
	.align	4
        /*0000*/ 	.byte	0x02, 0x09, 0x00, 0x00, 0x02, 0x02, 0x01, 0x00, 0x02, 0x05, 0x05, 0x00, 0x03, 0x07, 0x01, 0x01
        /*0010*/ 	.byte	0x02, 0x03, 0x00, 0x00, 0x02, 0x06, 0x01, 0x00, 0x04, 0x0b, 0x08, 0x00, 0x01, 0x00, 0x00, 0x00
        /*0020*/ 	.byte	0x00, 0x00, 0x00, 0x00


//--------------------- .nv.info._ZN3dnn21_gpuSigmoidDerivativeEiiPKdPd --------------------------
	.section	.nv.info._ZN3dnn21_gpuSigmoidDerivativeEiiPKdPd,"",@"SHT_CUDA_INFO"
	.sectionflags	@""
	.align	4


	//----- nvinfo : EIATTR_CUDA_API_VERSION
	.align		4
        /*0000*/ 	.byte	0x04, 0x37
        /*0002*/ 	.short	(.L_33 - .L_32)
.L_32:
        /*0004*/ 	.word	0x00000082


	//----- nvinfo : EIATTR_KPARAM_INFO
	.align		4
.L_33:
        /*0008*/ 	.byte	0x04, 0x17
        /*000a*/ 	.short	(.L_35 - .L_34)
.L_34:
        /*000c*/ 	.word	0x00000000
        /*0010*/ 	.short	0x0003
        /*0012*/ 	.short	0x0010
        /*0014*/ 	.byte	0x00, 0xf5, 0x21, 0x00


	//----- nvinfo : EIATTR_KPARAM_INFO
	.align		4
.L_35:
        /*0018*/ 	.byte	0x04, 0x17
        /*001a*/ 	.short	(.L_37 - .L_36)
.L_36:
        /*001c*/ 	.word	0x00000000
        /*0020*/ 	.short	0x0002
        /*0022*/ 	.short	0x0008
        /*0024*/ 	.byte	0x00, 0xf5, 0x21, 0x00


	//----- nvinfo : EIATTR_KPARAM_INFO
	.align		4
.L_37:
        /*0028*/ 	.byte	0x04, 0x17
        /*002a*/ 	.short	(.L_39 - .L_38)
.L_38:
        /*002c*/ 	.word	0x00000000
        /*0030*/ 	.short	0x0001
        /*0032*/ 	.short	0x0004
        /*0034*/ 	.byte	0x00, 0xf0, 0x11, 0x00


	//----- nvinfo : EIATTR_KPARAM_INFO
	.align		4
.L_39:
        /*0038*/ 	.byte	0x04, 0x17
        /*003a*/ 	.short	(.L_41 - .L_40)
.L_40:
        /*003c*/ 	.word	0x00000000
        /*0040*/ 	.short	0x0000
        /*0042*/ 	.short	0x0000
        /*0044*/ 	.byte	0x00, 0xf0, 0x11, 0x00


	//----- nvinfo : EIATTR_SPARSE_MMA_MASK
	.align		4
.L_41:
        /*0048*/ 	.byte	0x03, 0x50
        /*004a*/ 	.short	0x0000


	//----- nvinfo : EIATTR_MAXREG_COUNT
	.align		4
        /*004c*/ 	.byte	0x03, 0x1b
        /*004e*/ 	.short	0x00ff


	//----- nvinfo : EIATTR_MERCURY_ISA_VERSION
	.align		4
        /*0050*/ 	.byte	0x03, 0x5f
        /*0052*/ 	.short	0x0101


	//----- nvinfo : EIATTR_VRC_CTA_INIT_COUNT
	.align		4
        /*0054*/ 	.byte	0x02, 0x4a
	.zero		1
	.zero		1


	//----- nvinfo : EIATTR_EXIT_INSTR_OFFSETS
	.align		4
        /*0058*/ 	.byte	0x04, 0x1c
        /*005a*/ 	.short	(.L_43 - .L_42)


	//   ....[0]....
.L_42:
        /*005c*/ 	.word	0x000000d0


	//   ....[1]....
        /*0060*/ 	.word	0x00000630


	//----- nvinfo : EIATTR_CRS_STACK_SIZE
	.align		4
.L_43:
        /*0064*/ 	.byte	0x04, 0x1e
        /*0066*/ 	.short	(.L_45 - .L_44)
.L_44:
        /*0068*/ 	.word	0x00000000


	//----- nvinfo : EIATTR_CBANK_PARAM_SIZE
	.align		4
.L_45:
        /*006c*/ 	.byte	0x03, 0x19
        /*006e*/ 	.short	0x0018


	//----- nvinfo : EIATTR_PARAM_CBANK
	.align		4
        /*0070*/ 	.byte	0x04, 0x0a
        /*0072*/ 	.short	(.L_47 - .L_46)
	.align		4
.L_46:
        /*0074*/ 	.word	index@(.nv.constant0._ZN3dnn21_gpuSigmoidDerivativeEiiPKdPd)
        /*0078*/ 	.short	0x0380
        /*007a*/ 	.short	0x0018


	//----- nvinfo : EIATTR_SW_WAR
	.align		4
.L_47:
        /*007c*/ 	.byte	0x04, 0x36
        /*007e*/ 	.short	(.L_49 - .L_48)
.L_48:
        /*0080*/ 	.word	0x00000008
.L_49:


//--------------------- .nv.info._ZN3dnn21_gpuSigmoidDerivativeEiiPKfPf --------------------------
	.section	.nv.info._ZN3dnn21_gpuSigmoidDerivativeEiiPKfPf,"",@"SHT_CUDA_INFO"
	.sectionflags	@""
	.align	4


	//----- nvinfo : EIATTR_CUDA_API_VERSION
	.align		4
        /*0000*/ 	.byte	0x04, 0x37
        /*0002*/ 	.short	(.L_51 - .L_50)
.L_50:
        /*0004*/ 	.word	0x00000082


	//----- nvinfo : EIATTR_KPARAM_INFO
	.align		4
.L_51:
        /*0008*/ 	.byte	0x04, 0x17
        /*000a*/ 	.short	(.L_53 - .L_52)
.L_52:
        /*000c*/ 	.word	0x00000000
        /*0010*/ 	.short	0x0003
        /*0012*/ 	.short	0x0010
        /*0014*/ 	.byte	0x00, 0xf5, 0x21, 0x00


	//----- nvinfo : EIATTR_KPARAM_INFO
	.align		4
.L_53:
        /*0018*/ 	.byte	0x04, 0x17
        /*001a*/ 	.short	(.L_55 - .L_54)
.L_54:
        /*001c*/ 	.word	0x00000000
        /*0020*/ 	.short	0x0002
        /*0022*/ 	.short	0x0008
        /*0024*/ 	.byte	0x00, 0xf5, 0x21, 0x00


	//----- nvinfo : EIATTR_KPARAM_INFO
	.align		4
.L_55:
        /*0028*/ 	.byte	0x04, 0x17
        /*002a*/ 	.short	(.L_57 - .L_56)
.L_56:
        /*002c*/ 	.word	0x00000000
        /*0030*/ 	.short	0x0001
        /*0032*/ 	.short	0x0004
        /*0034*/ 	.byte	0x00, 0xf0, 0x11, 0x00


	//----- nvinfo : EIATTR_KPARAM_INFO
	.align		4
.L_57:
        /*0038*/ 	.byte	0x04, 0x17
        /*003a*/ 	.short	(.L_59 - .L_58)
.L_58:
        /*003c*/ 	.word	0x00000000
        /*0040*/ 	.short	0x0000
        /*0042*/ 	.short	0x0000
        /*0044*/ 	.byte	0x00, 0xf0, 0x11, 0x00


	//----- nvinfo : EIATTR_SPARSE_MMA_MASK
	.align		4
.L_59:
        /*0048*/ 	.byte	0x03, 0x50
        /*004a*/ 	.short	0x0000


	//----- nvinfo : EIATTR_MAXREG_COUNT
	.align		4
        /*004c*/ 	.byte	0x03, 0x1b
        /*004e*/ 	.short	0x00ff


	//----- nvinfo : EIATTR_MERCURY_ISA_VERSION
	.align		4
        /*0050*/ 	.byte	0x03, 0x5f
        /*0052*/ 	.short	0x0101


	//----- nvinfo : EIATTR_VRC_CTA_INIT_COUNT
	.align		4
        /*0054*/ 	.byte	0x02, 0x4a
	.zero		1
	.zero		1


	//----- nvinfo : EIATTR_EXIT_INSTR_OFFSETS
	.align		4
        /*0058*/ 	.byte	0x04, 0x1c
        /*005a*/ 	.short	(.L_61 - .L_60)


	//   ....[0]....
.L_60:
        /*005c*/ 	.word	0x000000d0


	//   ....[1]....
        /*0060*/ 	.word	0x00000350


	//----- nvinfo : EIATTR_CRS_STACK_SIZE
	.align		4
.L_61:
        /*0064*/ 	.byte	0x04, 0x1e
        /*0066*/ 	.short	(.L_63 - .L_62)
.L_62:
        /*0068*/ 	.word	0x00000000


	//----- nvinfo : EIATTR_CBANK_PARAM_SIZE
	.align		4
.L_63:
        /*006c*/ 	.byte	0x03, 0x19
        /*006e*/ 	.short	0x0018


	//----- nvinfo : EIATTR_PARAM_CBANK
	.align		4
        /*0070*/ 	.byte	0x04, 0x0a
        /*0072*/ 	.short	(.L_65 - .L_64)
	.align		4
.L_64:
        /*0074*/ 	.word	index@(.nv.constant0._ZN3dnn21_gpuSigmoidDerivativeEiiPKfPf)
        /*0078*/ 	.short	0x0380
        /*007a*/ 	.short	0x0018


	//----- nvinfo : EIATTR_SW_WAR
	.align		4
.L_65:
        /*007c*/ 	.byte	0x04, 0x36
        /*007e*/ 	.short	(.L_67 - .L_66)
.L_66:
        /*0080*/ 	.word	0x00000008
.L_67:


//--------------------- .nv.info._ZN3dnn11_gpuSigmoidEiiPKdPd --------------------------
	.section	.nv.info._ZN3dnn11_gpuSigmoidEiiPKdPd,"",@"SHT_CUDA_INFO"
	.sectionflags	@""
	.align	4


	//----- nvinfo : EIATTR_CUDA_API_VERSION
	.align		4
        /*0000*/ 	.byte	0x04, 0x37
        /*0002*/ 	.short	(.L_69 - .L_68)
.L_68:
        /*0004*/ 	.word	0x00000082


	//----- nvinfo : EIATTR_KPARAM_INFO
	.align		4
.L_69:
        /*0008*/ 	.byte	0x04, 0x17
        /*000a*/ 	.short	(.L_71 - .L_70)
.L_70:
        /*000c*/ 	.word	0x00000000
        /*0010*/ 	.short	0x0003
        /*0012*/ 	.short	0x0010
        /*0014*/ 	.byte	0x00, 0xf5, 0x21, 0x00


	//----- nvinfo : EIATTR_KPARAM_INFO
	.align		4
.L_71:
        /*0018*/ 	.byte	0x04, 0x17
        /*001a*/ 	.short	(.L_73 - .L_72)
.L_72:
        /*001c*/ 	.word	0x00000000
        /*0020*/ 	.short	0x0002
        /*0022*/ 	.short	0x0008
        /*0024*/ 	.byte	0x00, 0xf5, 0x21, 0x00


	//----- nvinfo : EIATTR_KPARAM_INFO
	.align		4
.L_73:
        /*0028*/ 	.byte	0x04, 0x17
        /*002a*/ 	.short	(.L_75 - .L_74)
.L_74:
        /*002c*/ 	.word	0x00000000
        /*0030*/ 	.short	0x0001
        /*0032*/ 	.short	0x0004
        /*0034*/ 	.byte	0x00, 0xf0, 0x11, 0x00


	//----- nvinfo : EIATTR_KPARAM_INFO
	.align		4
.L_75:
        /*0038*/ 	.byte	0x04, 0x17
        /*003a*/ 	.short	(.L_77 - .L_76)
.L_76:
        /*003c*/ 	.word	0x00000000
        /*0040*/ 	.short	0x0000
        /*0042*/ 	.short	0x0000
        /*0044*/ 	.byte	0x00, 0xf0, 0x11, 0x00


	//----- nvinfo : EIATTR_SPARSE_MMA_MASK
	.align		4
.L_77:
        /*0048*/ 	.byte	0x03, 0x50
        /*004a*/ 	.short	0x0000


	//----- nvinfo : EIATTR_MAXREG_COUNT
	.align		4
        /*004c*/ 	.byte	0x03, 0x1b
        /*004e*/ 	.short	0x00ff


	//----- nvinfo : EIATTR_MERCURY_ISA_VERSION
	.align		4
        /*0050*/ 	.byte	0x03, 0x5f
        /*0052*/ 	.short	0x0101


	//----- nvinfo : EIATTR_VRC_CTA_INIT_COUNT
	.align		4
        /*0054*/ 	.byte	0x02, 0x4a
	.zero		1
	.zero		1


	//----- nvinfo : EIATTR_EXIT_INSTR_OFFSETS
	.align		4
        /*0058*/ 	.byte	0x04, 0x1c
        /*005a*/ 	.short	(.L_79 - .L_78)


	//   ....[0]....
.L_78:
        /*005c*/ 	.word	0x000000d0


	//   ....[1]....
        /*0060*/ 	.word	0x00000610


	//----- nvinfo : EIATTR_CRS_STACK_SIZE
	.align		4
.L_79:
        /*0064*/ 	.byte	0x04, 0x1e
        /*0066*/ 	.short	(.L_81 - .L_80)
.L_80:
        /*0068*/ 	.word	0x00000000


	//----- nvinfo : EIATTR_CBANK_PARAM_SIZE
	.align		4
.L_81:
        /*006c*/ 	.byte	0x03, 0x19
        /*006e*/ 	.short	0x0018


	//----- nvinfo : EIATTR_PARAM_CBANK
	.align		4
        /*0070*/ 	.byte	0x04, 0x0a
        /*0072*/ 	.short	(.L_83 - .L_82)
	.align		4
.L_82:
        /*0074*/ 	.word	index@(.nv.constant0._ZN3dnn11_gpuSigmoidEiiPKdPd)
        /*0078*/ 	.short	0x0380
        /*007a*/ 	.short	0x0018


	//----- nvinfo : EIATTR_SW_WAR
	.align		4
.L_83:
        /*007c*/ 	.byte	0x04, 0x36
        /*007e*/ 	.short	(.L_85 - .L_84)
.L_84:
        /*0080*/ 	.word	0x00000008
.L_85:


//--------------------- .nv.info._ZN3dnn11_gpuSigmoidEiiPKfPf --------------------------
	.section	.nv.info._ZN3dnn11_gpuSigmoidEiiPKfPf,"",@"SHT_CUDA_INFO"
	.sectionflags	@""
	.align	4


	//----- nvinfo : EIATTR_CUDA_API_VERSION
	.align		4
        /*0000*/ 	.byte	0x04, 0x37
        /*0002*/ 	.short	(.L_87 - .L_86)
.L_86:
        /*0004*/ 	.word	0x00000082


	//----- nvinfo : EIATTR_KPARAM_INFO
	.align		4
.L_87:
        /*0008*/ 	.byte	0x04, 0x17
        /*000a*/ 	.short	(.L_89 - .L_88)
.L_88:
        /*000c*/ 	.word	0x00000000
        /*0010*/ 	.short	0x0003
        /*0012*/ 	.short	0x0010
        /*0014*/ 	.byte	0x00, 0xf5, 0x21, 0x00


	//----- nvinfo : EIATTR_KPARAM_INFO
	.align		4
.L_89:
        /*0018*/ 	.byte	0x04, 0x17
        /*001a*/ 	.short	(.L_91 - .L_90)
.L_90:
        /*001c*/ 	.word	0x00000000
        /*0020*/ 	.short	0x0002
        /*0022*/ 	.short	0x0008
        /*0024*/ 	.byte	0x00, 0xf5, 0x21, 0x00


	//----- nvinfo : EIATTR_KPARAM_INFO
	.align		4
.L_91:
        /*0028*/ 	.byte	0x04, 0x17
        /*002a*/ 	.short	(.L_93 - .L_92)
.L_92:
        /*002c*/ 	.word	0x00000000
        /*0030*/ 	.short	0x0001
        /*0032*/ 	.short	0x0004
        /*0034*/ 	.byte	0x00, 0xf0, 0x11, 0x00


	//----- nvinfo : EIATTR_KPARAM_INFO
	.align		4
.L_93:
        /*0038*/ 	.byte	0x04, 0x17
        /*003a*/ 	.short	(.L_95 - .L_94)
.L_94:
        /*003c*/ 	.word	0x00000000
        /*0040*/ 	.short	0x0000
        /*0042*/ 	.short	0x0000
        /*0044*/ 	.byte	0x00, 0xf0, 0x11, 0x00


	//----- nvinfo : EIATTR_SPARSE_MMA_MASK
	.align		4
.L_95:
        /*0048*/ 	.byte	0x03, 0x50
        /*004a*/ 	.short	0x0000


	//----- nvinfo : EIATTR_MAXREG_COUNT
	.align		4
        /*004c*/ 	.byte	0x03, 0x1b
        /*004e*/ 	.short	0x00ff


	//----- nvinfo : EIATTR_MERCURY_ISA_VERSION
	.align		4
        /*0050*/ 	.byte	0x03, 0x5f
        /*0052*/ 	.short	0x0101


	//----- nvinfo : EIATTR_VRC_CTA_INIT_COUNT
	.align		4
        /*0054*/ 	.byte	0x02, 0x4a
	.zero		1
	.zero		1


	//----- nvinfo : EIATTR_EXIT_INSTR_OFFSETS
	.align		4
        /*0058*/ 	.byte	0x04, 0x1c
        /*005a*/ 	.short	(.L_97 - .L_96)


	//   ....[0]....
.L_96:
        /*005c*/ 	.word	0x000000d0


	//   ....[1]....
        /*0060*/ 	.word	0x00000310


	//----- nvinfo : EIATTR_CRS_STACK_SIZE
	.align		4
.L_97:
        /*0064*/ 	.byte	0x04, 0x1e
        /*0066*/ 	.short	(.L_99 - .L_98)
.L_98:
        /*0068*/ 	.word	0x00000000


	//----- nvinfo : EIATTR_CBANK_PARAM_SIZE
	.align		4
.L_99:
        /*006c*/ 	.byte	0x03, 0x19
        /*006e*/ 	.short	0x0018


	//----- nvinfo : EIATTR_PARAM_CBANK
	.align		4
        /*0070*/ 	.byte	0x04, 0x0a
        /*0072*/ 	.short	(.L_101 - .L_100)
	.align		4
.L_100:
        /*0074*/ 	.word	index@(.nv.constant0._ZN3dnn11_gpuSigmoidEiiPKfPf)
        /*0078*/ 	.short	0x0380
        /*007a*/ 	.short	0x0018


	//----- nvinfo : EIATTR_SW_WAR
	.align		4
.L_101:
        /*007c*/ 	.byte	0x04, 0x36
        /*007e*/ 	.short	(.L_103 - .L_102)
.L_102:
        /*0080*/ 	.word	0x00000008
.L_103:


//--------------------- .nv.callgraph             --------------------------
	.section	.nv.callgraph,"",@"SHT_CUDA_CALLGRAPH"
	.align	4
	.sectionentsize	8
	.align		4
        /*0000*/ 	.word	0x00000000
	.align		4
        /*0004*/ 	.word	0xffffffff
	.align		4
        /*0008*/ 	.word	0x00000000
	.align		4
        /*000c*/ 	.word	0xfffffffe
	.align		4
        /*0010*/ 	.word	0x00000000
	.align		4
        /*0014*/ 	.word	0xfffffffd
	.align		4
        /*0018*/ 	.word	0x00000000
	.align		4
        /*001c*/ 	.word	0xfffffffc


//--------------------- .text._ZN3dnn21_gpuSigmoidDerivativeEiiPKdPd --------------------------
	.section	.text._ZN3dnn21_gpuSigmoidDerivativeEiiPKdPd,"ax",@progbits
	.align	128
        .global         _ZN3dnn21_gpuSigmoidDerivativeEiiPKdPd
        .type           _ZN3dnn21_gpuSigmoidDerivativeEiiPKdPd,@function
        .size           _ZN3dnn21_gpuSigmoidDerivativeEiiPKdPd,(.L_x_32 - _ZN3dnn21_gpuSigmoidDerivativeEiiPKdPd)
        .other          _ZN3dnn21_gpuSigmoidDerivativeEiiPKdPd,@"STO_CUDA_ENTRY STV_DEFAULT"
_ZN3dnn21_gpuSigmoidDerivativeEiiPKdPd:
.text._ZN3dnn21_gpuSigmoidDerivativeEiiPKdPd:
[----:B------:R-:W-:Y:S01]  /*0000*/  LDC R1, c[0x0][0x37c] ;  /* 0x0000df00ff017b82 */ /* 0x000fe20000000800 */
[----:B------:R-:W0:Y:S07]  /*0010*/  S2R R2, SR_TID.Y ;  /* 0x0000000000027919 */ /* 0x000e2e0000002200 */
[----:B------:R-:W1:Y:S01]  /*0020*/  LDC R0, c[0x0][0x360] ;  /* 0x0000d800ff007b82 */ /* 0x000e620000000800 */
[----:B------:R-:W2:Y:S01]  /*0030*/  LDCU.64 UR6, c[0x0][0x380] ;  /* 0x00007000ff0677ac */ /* 0x000ea20008000a00 */
[----:B------:R-:W1:Y:S06]  /*0040*/  S2R R5, SR_TID.X ;  /* 0x0000000000057919 */ /* 0x000e6c0000002100 */
[----:B------:R-:W0:Y:S08]  /*0050*/  S2UR UR5, SR_CTAID.Y ;  /* 0x00000000000579c3 */ /* 0x000e300000002600 */
[----:B------:R-:W0:Y:S08]  /*0060*/  LDC R3, c[0x0][0x364] ;  /* 0x0000d900ff037b82 */ /* 0x000e300000000800 */
[----:B------:R-:W1:Y:S01]  /*0070*/  S2UR UR4, SR_CTAID.X ;  /* 0x00000000000479c3 */ /* 0x000e620000002500 */
[----:B0-----:R-:W-:-:S05]  /*0080*/  IMAD R3, R3, UR5, R2 ;  /* 0x0000000503037c24 */ /* 0x001fca000f8e0202 */
[----:B--2---:R-:W-:Y:S01]  /*0090*/  ISETP.GE.AND P0, PT, R3, UR6, PT ;  /* 0x0000000603007c0c */ /* 0x004fe2000bf06270 */
[----:B-1----:R-:W-:-:S05]  /*00a0*/  IMAD R0, R0, UR4, R5 ;  /* 0x0000000400007c24 */ /* 0x002fca000f8e0205 */
[----:B------:R-:W-:Y:S01]  /*00b0*/  ISETP.GE.OR P0, PT, R0, UR7, P0 ;  /* 0x0000000700007c0c */ /* 0x000fe20008706670 */
[----:B------:R-:W-:-:S12]  /*00c0*/  IMAD R0, R3, UR7, R0 ;  /* 0x0000000703007c24 */ /* 0x000fd8000f8e0200 */
[----:B------:R-:W-:Y:S05]  /*00d0*/  @P0 EXIT ;  /* 0x000000000000094d */ /* 0x000fea0003800000 */
[----:B------:R-:W0:Y:S01]  /*00e0*/  LDC.64 R2, c[0x0][0x388] ;  /* 0x0000e200ff027b82 */ /* 0x000e220000000a00 */
[----:B------:R-:W1:Y:S01]  /*00f0*/  LDCU.64 UR4, c[0x0][0x358] ;  /* 0x00006b00ff0477ac */ /* 0x000e620008000a00 */
[----:B0-----:R-:W-:-:S06]  /*0100*/  IMAD.WIDE R2, R0, 0x8, R2 ;  /* 0x0000000800027825 */ /* 0x001fcc00078e0202 */
[----:B-1----:R-:W2:Y:S01]  /*0110*/  LDG.E.64 R2, desc[UR4][R2.64] ;  /* 0x0000000402027981 */ /* 0x002ea2000c1e1b00 */
[----:B------:R-:W-:Y:S01]  /*0120*/  IMAD.MOV.U32 R4, RZ, RZ, 0x652b82fe ;  /* 0x652b82feff047424 */ /* 0x000fe200078e00ff */
[----:B------:R-:W-:Y:S01]  /*0130*/  UMOV UR6, 0xfefa39ef ;  /* 0xfefa39ef00067882 */ /* 0x000fe20000000000 */
[----:B------:R-:W-:Y:S01]  /*0140*/  IMAD.MOV.U32 R5, RZ, RZ, 0x3ff71547 ;  /* 0x3ff71547ff057424 */ /* 0x000fe200078e00ff */
[----:B------:R-:W-:Y:S01]  /*0150*/  UMOV UR7, 0x3fe62e42 ;  /* 0x3fe62e4200077882 */ /* 0x000fe20000000000 */
[----:B------:R-:W-:Y:S04]  /*0160*/  BSSY.RECONVERGENT B0, `(.L_x_0) ;  /* 0x0000037000007945 */ /* 0x000fe80003800200 */
[----:B--2---:R-:W-:Y:S02]  /*0170*/  DFMA R4, R2, -R4, 6.75539944105574400000e+15 ;  /* 0x433800000204742b */ /* 0x004fe40000000804 */
[----:B------:R-:W-:-:S06]  /*0180*/  DADD R10, -RZ, -R2 ;  /* 0x00000000ff0a7229 */ /* 0x000fcc0000000902 */
[----:B------:R-:W-:-:S04]  /*0190*/  DADD R6, R4, -6.75539944105574400000e+15 ;  /* 0xc338000004067429 */ /* 0x000fc80000000000 */
[----:B------:R-:W-:-:S04]  /*01a0*/  FSETP.GEU.AND P0, PT, |R11|, 4.1917929649353027344, PT ;  /* 0x4086232b0b00780b */ /* 0x000fc80003f0e200 */
[----:B------:R-:W-:Y:S01]  /*01b0*/  DFMA R8, R6, -UR6, -R2 ;  /* 0x8000000606087c2b */ /* 0x000fe20008000802 */
[----:B------:R-:W-:Y:S01]  /*01c0*/  UMOV UR6, 0x3b39803f ;  /* 0x3b39803f00067882 */ /* 0x000fe20000000000 */
[----:B------:R-:W-:-:S06]  /*01d0*/  UMOV UR7, 0x3c7abc9e ;  /* 0x3c7abc9e00077882 */ /* 0x000fcc0000000000 */
[----:B------:R-:W-:Y:S01]  /*01e0*/  DFMA R6, R6, -UR6, R8 ;  /* 0x8000000606067c2b */ /* 0x000fe20008000008 */
[----:B------:R-:W-:Y:S01]  /*01f0*/  UMOV UR6, 0x69ce2bdf ;  /* 0x69ce2bdf00067882 */ /* 0x000fe20000000000 */
[----:B------:R-:W-:Y:S01]  /*0200*/  IMAD.MOV.U32 R8, RZ, RZ, -0x35dec16 ;  /* 0xfca213eaff087424 */ /* 0x000fe200078e00ff */
[----:B------:R-:W-:Y:S01]  /*0210*/  MOV R9, 0x3e928af3 ;  /* 0x3e928af300097802 */ /* 0x000fe20000000f00 */
[----:B------:R-:W-:-:S05]  /*0220*/  UMOV UR7, 0x3e5ade15 ;  /* 0x3e5ade1500077882 */ /* 0x000fca0000000000 */
[----:B------:R-:W-:Y:S01]  /*0230*/  DFMA R8, R6, UR6, R8 ;  /* 0x0000000606087c2b */ /* 0x000fe20008000008 */
[----:B------:R-:W-:Y:S01]  /*0240*/  UMOV UR6, 0x62401315 ;  /* 0x6240131500067882 */ /* 0x000fe20000000000 */
[----:B------:R-:W-:-:S06]  /*0250*/  UMOV UR7, 0x3ec71dee ;  /* 0x3ec71dee00077882 */ /* 0x000fcc0000000000 */
[----:B------:R-:W-:Y:S01]  /*0260*/  DFMA R8, R6, R8, UR6 ;  /* 0x0000000606087e2b */ /* 0x000fe20008000008 */
        /* <DEDUP_REMOVED lines=20> */
[----:B------:R-:W-:-:S08]  /*03b0*/  DFMA R8, R6, R8, UR6 ;  /* 0x0000000606087e2b */ /* 0x000fd00008000008 */
[----:B------:R-:W-:-:S08]  /*03c0*/  DFMA R8, R6, R8, 1 ;  /* 0x3ff000000608742b */ /* 0x000fd00000000008 */
[----:B------:R-:W-:-:S10]  /*03d0*/  DFMA R8, R6, R8, 1 ;  /* 0x3ff000000608742b */ /* 0x000fd40000000008 */
[----:B------:R-:W-:Y:S02]  /*03e0*/  IMAD R7, R4, 0x100000, R9 ;  /* 0x0010000004077824 */ /* 0x000fe400078e0209 */
[----:B------:R-:W-:Y:S01]  /*03f0*/  IMAD.MOV.U32 R6, RZ, RZ, R8 ;  /* 0x000000ffff067224 */ /* 0x000fe200078e0008 */
[----:B------:R-:W-:Y:S06]  /*0400*/  @!P0 BRA `(.L_x_1) ;  /* 0x0000000000308947 */ /* 0x000fec0003800000 */
[----:B------:R-:W-:Y:S01]  /*0410*/  FSETP.GEU.AND P1, PT, |R11|, 4.2275390625, PT ;  /* 0x408748000b00780b */ /* 0x000fe20003f2e200 */
[C---:B------:R-:W-:Y:S02]  /*0420*/  DADD R6, -R2.reuse, +INF ;  /* 0x7ff0000002067429 */ /* 0x040fe40000000100 */
[----:B------:R-:W-:-:S08]  /*0430*/  DSETP.GT.AND P0, PT, R2, RZ, PT ;  /* 0x000000ff0200722a */ /* 0x000fd00003f04000 */
[----:B------:R-:W-:Y:S02]  /*0440*/  FSEL R6, R6, RZ, !P0 ;  /* 0x000000ff06067208 */ /* 0x000fe40004000000 */
[----:B------:R-:W-:Y:S02]  /*0450*/  @!P1 LEA.HI R5, R4, R4, RZ, 0x1 ;  /* 0x0000000404059211 */ /* 0x000fe400078f08ff */
[----:B------:R-:W-:Y:S02]  /*0460*/  FSEL R7, R7, RZ, !P0 ;  /* 0x000000ff07077208 */ /* 0x000fe40004000000 */
[----:B------:R-:W-:-:S04]  /*0470*/  @!P1 SHF.R.S32.HI R5, RZ, 0x1, R5 ;  /* 0x00000001ff059819 */ /* 0x000fc80000011405 */
[----:B------:R-:W-:Y:S01]  /*0480*/  @!P1 IADD3 R2, PT, PT, R4, -R5, RZ ;  /* 0x8000000504029210 */ /* 0x000fe20007ffe0ff */
[----:B------:R-:W-:-:S03]  /*0490*/  @!P1 IMAD R9, R5, 0x100000, R9 ;  /* 0x0010000005099824 */ /* 0x000fc600078e0209 */
[----:B------:R-:W-:Y:S01]  /*04a0*/  @!P1 LEA R3, R2, 0x3ff00000, 0x14 ;  /* 0x3ff0000002039811 */ /* 0x000fe200078ea0ff */
[----:B------:R-:W-:-:S06]  /*04b0*/  @!P1 IMAD.MOV.U32 R2, RZ, RZ, RZ ;  /* 0x000000ffff029224 */ /* 0x000fcc00078e00ff */
[----:B------:R-:W-:-:S11]  /*04c0*/  @!P1 DMUL R6, R8, R2 ;  /* 0x0000000208069228 */ /* 0x000fd60000000000 */
.L_x_1:
[----:B------:R-:W-:Y:S05]  /*04d0*/  BSYNC.RECONVERGENT B0 ;  /* 0x0000000000007941 */ /* 0x000fea0003800200 */
.L_x_0:
[----:B------:R-:W-:Y:S01]  /*04e0*/  DADD R8, R6, 1 ;  /* 0x3ff0000006087429 */ /* 0x000fe20000000000 */
[----:B------:R-:W-:Y:S05]  /*04f0*/  BSSY.RECONVERGENT B0, `(.L_x_2) ;  /* 0x000000e000007945 */ /* 0x000fea0003800200 */
[----:B------:R-:W0:Y:S04]  /*0500*/  MUFU.RCP64H R3, R9 ;  /* 0x0000000900037308 */ /* 0x000e280000001800 */
[----:B------:R-:W-:-:S04]  /*0510*/  IADD3 R2, PT, PT, R9, 0x300402, RZ ;  /* 0x0030040209027810 */ /* 0x000fc80007ffe0ff */
[----:B------:R-:W-:Y:S02]  /*0520*/  FSETP.GEU.AND P0, PT, |R2|, 5.8789094863358348022e-39, PT ;  /* 0x004004020200780b */ /* 0x000fe40003f0e200 */
[----:B0-----:R-:W-:-:S08]  /*0530*/  DFMA R4, -R8, R2, 1 ;  /* 0x3ff000000804742b */ /* 0x001fd00000000102 */
[----:B------:R-:W-:-:S08]  /*0540*/  DFMA R4, R4, R4, R4 ;  /* 0x000000040404722b */ /* 0x000fd00000000004 */
[----:B------:R-:W-:-:S08]  /*0550*/  DFMA R4, R2, R4, R2 ;  /* 0x000000040204722b */ /* 0x000fd00000000002 */
[----:B------:R-:W-:-:S08]  /*0560*/  DFMA R6, -R8, R4, 1 ;  /* 0x3ff000000806742b */ /* 0x000fd00000000104 */
[----:B------:R-:W-:Y:S01]  /*0570*/  DFMA R4, R4, R6, R4 ;  /* 0x000000060404722b */ /* 0x000fe20000000004 */
[----:B------:R-:W-:Y:S10]  /*0580*/  @P0 BRA `(.L_x_3) ;  /* 0x0000000000100947 */ /* 0x000ff40003800000 */
[----:B------:R-:W-:-:S05]  /*0590*/  LOP3.LUT R2, R9, 0x7fffffff, RZ, 0xc0, !PT ;  /* 0x7fffffff09027812 */ /* 0x000fca00078ec0ff */
[----:B------:R-:W-:Y:S01]  /*05a0*/  VIADD R3, R2, 0xfff00000 ;  /* 0xfff0000002037836 */ /* 0x000fe20000000000 */
[----:B------:R-:W-:-:S07]  /*05b0*/  MOV R2, 0x5d0 ;  /* 0x000005d000027802 */ /* 0x000fce0000000f00 */
[----:B------:R-:W-:Y:S05]  /*05c0*/  CALL.REL.NOINC `($__internal_0_$__cuda_sm20_dblrcp_rn_slowpath_v3) ;  /* 0x00000000001c7944 */ /* 0x000fea0003c00000 */
.L_x_3:
[----:B------:R-:W-:Y:S05]  /*05d0*/  BSYNC.RECONVERGENT B0 ;  /* 0x0000000000007941 */ /* 0x000fea0003800200 */
.L_x_2:
[----:B------:R-:W0:Y:S01]  /*05e0*/  LDC.64 R6, c[0x0][0x390] ;  /* 0x0000e400ff067b82 */ /* 0x000e220000000a00 */
[----:B------:R-:W-:-:S08]  /*05f0*/  DADD R2, -R4, 1 ;  /* 0x3ff0000004027429 */ /* 0x000fd00000000100 */
[----:B------:R-:W-:Y:S01]  /*0600*/  DMUL R2, R2, R4 ;  /* 0x0000000402027228 */ /* 0x000fe20000000000 */
[----:B0-----:R-:W-:-:S06]  /*0610*/  IMAD.WIDE R4, R0, 0x8, R6 ;  /* 0x0000000800047825 */ /* 0x001fcc00078e0206 */
[----:B------:R-:W-:Y:S01]  /*0620*/  STG.E.64 desc[UR4][R4.64], R2 ;  /* 0x0000000204007986 */ /* 0x000fe2000c101b04 */
[----:B------:R-:W-:Y:S05]  /*0630*/  EXIT ;  /* 0x000000000000794d */ /* 0x000fea0003800000 */
        .weak           $__internal_0_$__cuda_sm20_dblrcp_rn_slowpath_v3
        .type           $__internal_0_$__cuda_sm20_dblrcp_rn_slowpath_v3,@function
        .size           $__internal_0_$__cuda_sm20_dblrcp_rn_slowpath_v3,(.L_x_32 - $__internal_0_$__cuda_sm20_dblrcp_rn_slowpath_v3)
$__internal_0_$__cuda_sm20_dblrcp_rn_slowpath_v3:
[----:B------:R-:W-:Y:S01]  /*0640*/  IMAD.MOV.U32 R4, RZ, RZ, R8 ;  /* 0x000000ffff047224 */ /* 0x000fe200078e0008 */
[----:B------:R-:W-:Y:S01]  /*0650*/  MOV R5, R9 ;  /* 0x0000000900057202 */ /* 0x000fe20000000f00 */
[----:B------:R-:W-:Y:S05]  /*0660*/  BSSY.RECONVERGENT B1, `(.L_x_4) ;  /* 0x0000025000017945 */ /* 0x000fea0003800200 */
[----:B------:R-:W-:-:S14]  /*0670*/  DSETP.GTU.AND P0, PT, |R4|, +INF , PT ;  /* 0x7ff000000400742a */ /* 0x000fdc0003f0c200 */
[----:B------:R-:W-:Y:S05]  /*0680*/  @P0 BRA `(.L_x_5) ;  /* 0x0000000000800947 */ /* 0x000fea0003800000 */
[----:B------:R-:W-:-:S05]  /*0690*/  LOP3.LUT R8, R9, 0x7fffffff, RZ, 0xc0, !PT ;  /* 0x7fffffff09087812 */ /* 0x000fca00078ec0ff */
[----:B------:R-:W-:-:S05]  /*06a0*/  VIADD R6, R8, 0xffffffff ;  /* 0xffffffff08067836 */ /* 0x000fca0000000000 */
[----:B------:R-:W-:-:S13]  /*06b0*/  ISETP.GE.U32.AND P0, PT, R6, 0x7fefffff, PT ;  /* 0x7fefffff0600780c */ /* 0x000fda0003f06070 */
[----:B------:R-:W-:Y:S01]  /*06c0*/  @P0 LOP3.LUT R7, R5, 0x7ff00000, RZ, 0x3c, !PT ;  /* 0x7ff0000005070812 */ /* 0x000fe200078e3cff */
[----:B------:R-:W-:Y:S01]  /*06d0*/  @P0 IMAD.MOV.U32 R6, RZ, RZ, RZ ;  /* 0x000000ffff060224 */ /* 0x000fe200078e00ff */
[----:B------:R-:W-:Y:S06]  /*06e0*/  @P0 BRA `(.L_x_6) ;  /* 0x0000000000700947 */ /* 0x000fec0003800000 */
[----:B------:R-:W-:-:S13]  /*06f0*/  ISETP.GE.U32.AND P0, PT, R8, 0x1000001, PT ;  /* 0x010000010800780c */ /* 0x000fda0003f06070 */
[----:B------:R-:W-:Y:S05]  /*0700*/  @!P0 BRA `(.L_x_7) ;  /* 0x0000000000388947 */ /* 0x000fea0003800000 */
[----:B------:R-:W-:Y:S01]  /*0710*/  IADD3 R7, PT, PT, R5, -0x3fe00000, RZ ;  /* 0xc020000005077810 */ /* 0x000fe20007ffe0ff */
[----:B------:R-:W-:Y:S02]  /*0720*/  IMAD.MOV.U32 R6, RZ, RZ, R4 ;  /* 0x000000ffff067224 */ /* 0x000fe400078e0004 */
[----:B------:R-:W-:Y:S01]  /*0730*/  IMAD.MOV.U32 R8, RZ, RZ, R3 ;  /* 0x000000ffff087224 */ /* 0x000fe200078e0003 */
[----:B------:R-:W0:Y:S05]  /*0740*/  MUFU.RCP64H R9, R7 ;  /* 0x0000000700097308 */ /* 0x000e2a0000001800 */
[----:B0-----:R-:W-:-:S08]  /*0750*/  DFMA R10, -R6, R8, 1 ;  /* 0x3ff00000060a742b */ /* 0x001fd00000000108 */
[----:B------:R-:W-:-:S08]  /*0760*/  DFMA R10, R10, R10, R10 ;  /* 0x0000000a0a0a722b */ /* 0x000fd0000000000a */
[----:B------:R-:W-:-:S08]  /*0770*/  DFMA R10, R8, R10, R8 ;  /* 0x0000000a080a722b */ /* 0x000fd00000000008 */
[----:B------:R-:W-:-:S08]  /*0780*/  DFMA R8, -R6, R10, 1 ;  /* 0x3ff000000608742b */ /* 0x000fd0000000010a */
[----:B------:R-:W-:-:S08]  /*0790*/  DFMA R8, R10, R8, R10 ;  /* 0x000000080a08722b */ /* 0x000fd0000000000a */
[----:B------:R-:W-:-:S08]  /*07a0*/  DMUL R8, R8, 2.2250738585072013831e-308 ;  /* 0x0010000008087828 */ /* 0x000fd00000000000 */
[----:B------:R-:W-:-:S08]  /*07b0*/  DFMA R4, -R4, R8, 1 ;  /* 0x3ff000000404742b */ /* 0x000fd00000000108 */
[----:B------:R-:W-:-:S08]  /*07c0*/  DFMA R4, R4, R4, R4 ;  /* 0x000000040404722b */ /* 0x000fd00000000004 */
[----:B------:R-:W-:Y:S01]  /*07d0*/  DFMA R6, R8, R4, R8 ;  /* 0x000000040806722b */ /* 0x000fe20000000008 */
[----:B------:R-:W-:Y:S10]  /*07e0*/  BRA `(.L_x_6) ;  /* 0x0000000000307947 */ /* 0x000ff40003800000 */
.L_x_7:
[----:B------:R-:W-:Y:S01]  /*07f0*/  DMUL R4, R4, 8.11296384146066816958e+31 ;  /* 0x4690000004047828 */ /* 0x000fe20000000000 */
[----:B------:R-:W-:-:S05]  /*0800*/  MOV R6, R3 ;  /* 0x0000000300067202 */ /* 0x000fca0000000f00 */
[----:B------:R-:W0:Y:S02]  /*0810*/  MUFU.RCP64H R7, R5 ;  /* 0x0000000500077308 */ /* 0x000e240000001800 */
[----:B0-----:R-:W-:-:S08]  /*0820*/  DFMA R8, -R4, R6, 1 ;  /* 0x3ff000000408742b */ /* 0x001fd00000000106 */
[----:B------:R-:W-:-:S08]  /*0830*/  DFMA R8, R8, R8, R8 ;  /* 0x000000080808722b */ /* 0x000fd00000000008 */
[----:B------:R-:W-:-:S08]  /*0840*/  DFMA R8, R6, R8, R6 ;  /* 0x000000080608722b */ /* 0x000fd00000000006 */
[----:B------:R-:W-:-:S08]  /*0850*/  DFMA R6, -R4, R8, 1 ;  /* 0x3ff000000406742b */ /* 0x000fd00000000108 */
[----:B------:R-:W-:-:S08]  /*0860*/  DFMA R6, R8, R6, R8 ;  /* 0x000000060806722b */ /* 0x000fd00000000008 */
[----:B------:R-:W-:Y:S01]  /*0870*/  DMUL R6, R6, 8.11296384146066816958e+31 ;  /* 0x4690000006067828 */ /* 0x000fe20000000000 */
[----:B------:R-:W-:Y:S10]  /*0880*/  BRA `(.L_x_6) ;  /* 0x0000000000087947 */ /* 0x000ff40003800000 */
.L_x_5:
[----:B------:R-:W-:Y:S01]  /*0890*/  LOP3.LUT R7, R5, 0x80000, RZ, 0xfc, !PT ;  /* 0x0008000005077812 */ /* 0x000fe200078efcff */
[----:B------:R-:W-:-:S07]  /*08a0*/  IMAD.MOV.U32 R6, RZ, RZ, R4 ;  /* 0x000000ffff067224 */ /* 0x000fce00078e0004 */
.L_x_6:
[----:B------:R-:W-:Y:S05]  /*08b0*/  BSYNC.RECONVERGENT B1 ;  /* 0x0000000000017941 */ /* 0x000fea0003800200 */
.L_x_4:
[----:B------:R-:W-:Y:S01]  /*08c0*/  IMAD.MOV.U32 R3, RZ, RZ, 0x0 ;  /* 0x00000000ff037424 */ /* 0x000fe200078e00ff */
[----:B------:R-:W-:Y:S01]  /*08d0*/  MOV R5, R7 ;  /* 0x0000000700057202 */ /* 0x000fe20000000f00 */
[----:B------:R-:W-:Y:S02]  /*08e0*/  IMAD.MOV.U32 R4, RZ, RZ, R6 ;  /* 0x000000ffff047224 */ /* 0x000fe400078e0006 */
[----:B------:R-:W-:Y:S05]  /*08f0*/  RET.REL.NODEC R2 `(_ZN3dnn21_gpuSigmoidDerivativeEiiPKdPd) ;  /* 0xfffffff402c07950 */ /* 0x000fea0003c3ffff */
.L_x_8:
[----:B------:R-:W-:-:S00]  /*0900*/  BRA `(.L_x_8) ;  /* 0xfffffffc00fc7947 */ /* 0x000fc0000383ffff */
[----:B------:R-:W-:-:S00]  /*0910*/  NOP ;  /* 0x0000000000007918 */ /* 0x000fc00000000000 */
        /* <DEDUP_REMOVED lines=14> */
.L_x_32:


//--------------------- .text._ZN3dnn21_gpuSigmoidDerivativeEiiPKfPf --------------------------
	.section	.text._ZN3dnn21_gpuSigmoidDerivativeEiiPKfPf,"ax",@progbits
	.align	128
        .global         _ZN3dnn21_gpuSigmoidDerivativeEiiPKfPf
        .type           _ZN3dnn21_gpuSigmoidDerivativeEiiPKfPf,@function
        .size           _ZN3dnn21_gpuSigmoidDerivativeEiiPKfPf,(.L_x_33 - _ZN3dnn21_gpuSigmoidDerivativeEiiPKfPf)
        .other          _ZN3dnn21_gpuSigmoidDerivativeEiiPKfPf,@"STO_CUDA_ENTRY STV_DEFAULT"
_ZN3dnn21_gpuSigmoidDerivativeEiiPKfPf:
.text._ZN3dnn21_gpuSigmoidDerivativeEiiPKfPf:
        /* <DEDUP_REMOVED lines=17> */
[----:B-1----:R-:W2:Y:S01]  /*0110*/  LDG.E R2, desc[UR4][R2.64] ;  /* 0x0000000402027981 */ /* 0x002ea2000c1e1900 */
[----:B------:R-:W-:Y:S02]  /*0120*/  HFMA2 R5, -RZ, RZ, 0.96630859375, -0.0022525787353515625 ;  /* 0x3bbb989dff057431 */ /* 0x000fe400000001ff */
[----:B------:R-:W-:Y:S01]  /*0130*/  IMAD.MOV.U32 R7, RZ, RZ, 0x437c0000 ;  /* 0x437c0000ff077424 */ /* 0x000fe200078e00ff */
[----:B------:R-:W-:Y:S02]  /*0140*/  BSSY.RECONVERGENT B0, `(.L_x_9) ;  /* 0x0000018000007945 */ /* 0x000fe40003800200 */
[----:B--2---:R-:W-:-:S04]  /*0150*/  FFMA.SAT R4, R2, -R5, 0.5 ;  /* 0x3f00000002047423 */ /* 0x004fc80000002805 */
[----:B------:R-:W-:-:S04]  /*0160*/  FFMA.RM R4, R4, R7, 12582913 ;  /* 0x4b40000104047423 */ /* 0x000fc80000004007 */
[C---:B------:R-:W-:Y:S01]  /*0170*/  FADD R5, R4.reuse, -12583039 ;  /* 0xcb40007f04057421 */ /* 0x040fe20000000000 */
[----:B------:R-:W-:-:S03]  /*0180*/  SHF.L.U32 R4, R4, 0x17, RZ ;  /* 0x0000001704047819 */ /* 0x000fc600000006ff */
[----:B------:R-:W-:-:S04]  /*0190*/  FFMA R5, R2, -1.4426950216293334961, -R5 ;  /* 0xbfb8aa3b02057823 */ /* 0x000fc80000000805 */
[----:B------:R-:W-:-:S04]  /*01a0*/  FFMA R10, R2, -1.925963033500011079e-08, R5 ;  /* 0xb2a57060020a7823 */ /* 0x000fc80000000005 */
[----:B------:R-:W0:Y:S02]  /*01b0*/  MUFU.EX2 R5, R10 ;  /* 0x0000000a00057308 */ /* 0x000e240000000800 */
[----:B0-----:R-:W-:-:S06]  /*01c0*/  FMUL R11, R4, R5 ;  /* 0x00000005040b7220 */ /* 0x001fcc0000400000 */
[----:B------:R-:W0:Y:S02]  /*01d0*/  F2F.F64.F32 R2, R11 ;  /* 0x0000000b00027310 */ /* 0x000e240000201800 */
[----:B0-----:R-:W-:-:S06]  /*01e0*/  DADD R4, R2, 1 ;  /* 0x3ff0000002047429 */ /* 0x001fcc0000000000 */
[----:B------:R-:W0:Y:S04]  /*01f0*/  MUFU.RCP64H R3, R5 ;  /* 0x0000000500037308 */ /* 0x000e280000001800 */
[----:B------:R-:W-:-:S05]  /*0200*/  VIADD R2, R5, 0x300402 ;  /* 0x0030040205027836 */ /* 0x000fca0000000000 */
[----:B------:R-:W-:Y:S01]  /*0210*/  FSETP.GEU.AND P0, PT, |R2|, 5.8789094863358348022e-39, PT ;  /* 0x004004020200780b */ /* 0x000fe20003f0e200 */
[----:B0-----:R-:W-:-:S08]  /*0220*/  DFMA R6, -R4, R2, 1 ;  /* 0x3ff000000406742b */ /* 0x001fd00000000102 */
[----:B------:R-:W-:-:S08]  /*0230*/  DFMA R6, R6, R6, R6 ;  /* 0x000000060606722b */ /* 0x000fd00000000006 */
[----:B------:R-:W-:-:S08]  /*0240*/  DFMA R6, R2, R6, R2 ;  /* 0x000000060206722b */ /* 0x000fd00000000002 */
[----:B------:R-:W-:-:S08]  /*0250*/  DFMA R8, -R4, R6, 1 ;  /* 0x3ff000000408742b */ /* 0x000fd00000000106 */
[----:B------:R-:W-:Y:S01]  /*0260*/  DFMA R6, R6, R8, R6 ;  /* 0x000000080606722b */ /* 0x000fe20000000006 */
[----:B------:R-:W-:Y:S10]  /*0270*/  @P0 BRA `(.L_x_10) ;  /* 0x0000000000100947 */ /* 0x000ff40003800000 */
[----:B------:R-:W-:-:S04]  /*0280*/  LOP3.LUT R2, R5, 0x7fffffff, RZ, 0xc0, !PT ;  /* 0x7fffffff05027812 */ /* 0x000fc800078ec0ff */
[----:B------:R-:W-:Y:S02]  /*0290*/  IADD3 R8, PT, PT, R2, -0x100000, RZ ;  /* 0xfff0000002087810 */ /* 0x000fe40007ffe0ff */
[----:B------:R-:W-:-:S07]  /*02a0*/  MOV R2, 0x2c0 ;  /* 0x000002c000027802 */ /* 0x000fce0000000f00 */
[----:B------:R-:W-:Y:S05]  /*02b0*/  CALL.REL.NOINC `($__internal_1_$__cuda_sm20_dblrcp_rn_slowpath_v3) ;  /* 0x0000000000287944 */ /* 0x000fea0003c00000 */
.L_x_10:
[----:B------:R-:W-:Y:S05]  /*02c0*/  BSYNC.RECONVERGENT B0 ;  /* 0x0000000000007941 */ /* 0x000fea0003800200 */
.L_x_9:
[----:B------:R-:W0:Y:S01]  /*02d0*/  F2F.F32.F64 R6, R6 ;  /* 0x0000000600067310 */ /* 0x000e220000301000 */
[----:B------:R-:W1:Y:S07]  /*02e0*/  LDC.64 R8, c[0x0][0x390] ;  /* 0x0000e400ff087b82 */ /* 0x000e6e0000000a00 */
[----:B0-----:R-:W0:Y:S02]  /*02f0*/  F2F.F64.F32 R2, R6 ;  /* 0x0000000600027310 */ /* 0x001e240000201800 */
[----:B0-----:R-:W-:-:S08]  /*0300*/  DADD R4, -R2, 1 ;  /* 0x3ff0000002047429 */ /* 0x001fd00000000100 */
[----:B------:R-:W-:Y:S01]  /*0310*/  DMUL R4, R2, R4 ;  /* 0x0000000402047228 */ /* 0x000fe20000000000 */
[----:B-1----:R-:W-:-:S09]  /*0320*/  IMAD.WIDE R2, R0, 0x4, R8 ;  /* 0x0000000400027825 */ /* 0x002fd200078e0208 */
[----:B------:R-:W0:Y:S02]  /*0330*/  F2F.F32.F64 R5, R4 ;  /* 0x0000000400057310 */ /* 0x000e240000301000 */
[----:B0-----:R-:W-:Y:S01]  /*0340*/  STG.E desc[UR4][R2.64], R5 ;  /* 0x0000000502007986 */ /* 0x001fe2000c101904 */
[----:B------:R-:W-:Y:S05]  /*0350*/  EXIT ;  /* 0x000000000000794d */ /* 0x000fea0003800000 */
        .weak           $__internal_1_$__cuda_sm20_dblrcp_rn_slowpath_v3
        .type           $__internal_1_$__cuda_sm20_dblrcp_rn_slowpath_v3,@function
        .size           $__internal_1_$__cuda_sm20_dblrcp_rn_slowpath_v3,(.L_x_33 - $__internal_1_$__cuda_sm20_dblrcp_rn_slowpath_v3)
$__internal_1_$__cuda_sm20_dblrcp_rn_slowpath_v3:
[----:B------:R-:W-:Y:S01]  /*0360*/  DSETP.GTU.AND P0, PT, |R4|, +INF , PT ;  /* 0x7ff000000400742a */ /* 0x000fe20003f0c200 */
[----:B------:R-:W-:-:S13]  /*0370*/  BSSY.RECONVERGENT B1, `(.L_x_11) ;  /* 0x0000023000017945 */ /* 0x000fda0003800200 */
[----:B------:R-:W-:Y:S05]  /*0380*/  @P0 BRA `(.L_x_12) ;  /* 0x00000000007c0947 */ /* 0x000fea0003800000 */
[----:B------:R-:W-:-:S05]  /*0390*/  LOP3.LUT R3, R5, 0x7fffffff, RZ, 0xc0, !PT ;  /* 0x7fffffff05037812 */ /* 0x000fca00078ec0ff */
[----:B------:R-:W-:-:S05]  /*03a0*/  VIADD R6, R3, 0xffffffff ;  /* 0xffffffff03067836 */ /* 0x000fca0000000000 */
[----:B------:R-:W-:-:S13]  /*03b0*/  ISETP.GE.U32.AND P0, PT, R6, 0x7fefffff, PT ;  /* 0x7fefffff0600780c */ /* 0x000fda0003f06070 */
[----:B------:R-:W-:Y:S02]  /*03c0*/  @P0 LOP3.LUT R7, R5, 0x7ff00000, RZ, 0x3c, !PT ;  /* 0x7ff0000005070812 */ /* 0x000fe400078e3cff */
[----:B------:R-:W-:Y:S01]  /*03d0*/  @P0 MOV R6, RZ ;  /* 0x000000ff00060202 */ /* 0x000fe20000000f00 */
[----:B------:R-:W-:Y:S06]  /*03e0*/  @P0 BRA `(.L_x_13) ;  /* 0x00000000006c0947 */ /* 0x000fec0003800000 */
[----:B------:R-:W-:-:S13]  /*03f0*/  ISETP.GE.U32.AND P0, PT, R3, 0x1000001, PT ;  /* 0x010000010300780c */ /* 0x000fda0003f06070 */
[----:B------:R-:W-:Y:S05]  /*0400*/  @!P0 BRA `(.L_x_14) ;  /* 0x0000000000348947 */ /* 0x000fea0003800000 */
[----:B------:R-:W-:Y:S01]  /*0410*/  VIADD R7, R5, 0xc0200000 ;  /* 0xc020000005077836 */ /* 0x000fe20000000000 */
[----:B------:R-:W-:-:S03]  /*0420*/  MOV R6, R4 ;  /* 0x0000000400067202 */ /* 0x000fc60000000f00 */
[----:B------:R-:W0:Y:S03]  /*0430*/  MUFU.RCP64H R9, R7 ;  /* 0x0000000700097308 */ /* 0x000e260000001800 */
        /* <DEDUP_REMOVED lines=10> */
.L_x_14:
[----:B------:R-:W-:Y:S01]  /*04e0*/  DMUL R4, R4, 8.11296384146066816958e+31 ;  /* 0x4690000004047828 */ /* 0x000fe20000000000 */
[----:B------:R-:W-:-:S05]  /*04f0*/  IMAD.MOV.U32 R6, RZ, RZ, R8 ;  /* 0x000000ffff067224 */ /* 0x000fca00078e0008 */
        /* <DEDUP_REMOVED lines=8> */
.L_x_12:
[----:B------:R-:W-:Y:S02]  /*0580*/  LOP3.LUT R7, R5, 0x80000, RZ, 0xfc, !PT ;  /* 0x0008000005077812 */ /* 0x000fe400078efcff */
[----:B------:R-:W-:-:S07]  /*0590*/  MOV R6, R4 ;  /* 0x0000000400067202 */ /* 0x000fce0000000f00 */
.L_x_13:
[----:B------:R-:W-:Y:S05]  /*05a0*/  BSYNC.RECONVERGENT B1 ;  /* 0x0000000000017941 */ /* 0x000fea0003800200 */
.L_x_11:
[----:B------:R-:W-:-:S04]  /*05b0*/  MOV R3, 0x0 ;  /* 0x0000000000037802 */ /* 0x000fc80000000f00 */
[----:B------:R-:W-:Y:S05]  /*05c0*/  RET.REL.NODEC R2 `(_ZN3dnn21_gpuSigmoidDerivativeEiiPKfPf) ;  /* 0xfffffff8028c7950 */ /* 0x000fea0003c3ffff */
.L_x_15:
        /* <DEDUP_REMOVED lines=11> */
.L_x_33:


//--------------------- .text._ZN3dnn11_gpuSigmoidEiiPKdPd --------------------------
	.section	.text._ZN3dnn11_gpuSigmoidEiiPKdPd,"ax",@progbits
	.align	128
        .global         _ZN3dnn11_gpuSigmoidEiiPKdPd
        .type           _ZN3dnn11_gpuSigmoidEiiPKdPd,@function
        .size           _ZN3dnn11_gpuSigmoidEiiPKdPd,(.L_x_34 - _ZN3dnn11_gpuSigmoidEiiPKdPd)
        .other          _ZN3dnn11_gpuSigmoidEiiPKdPd,@"STO_CUDA_ENTRY STV_DEFAULT"
_ZN3dnn11_gpuSigmoidEiiPKdPd:
.text._ZN3dnn11_gpuSigmoidEiiPKdPd:
        /* <DEDUP_REMOVED lines=77> */
.L_x_17:
[----:B------:R-:W-:Y:S05]  /*04d0*/  BSYNC.RECONVERGENT B0 ;  /* 0x0000000000007941 */ /* 0x000fea0003800200 */
.L_x_16:
        /* <DEDUP_REMOVED lines=14> */
[----:B------:R-:W-:Y:S05]  /*05c0*/  CALL.REL.NOINC `($__internal_2_$__cuda_sm20_dblrcp_rn_slowpath_v3) ;  /* 0x0000000000147944 */ /* 0x000fea0003c00000 */
.L_x_19:
[----:B------:R-:W-:Y:S05]  /*05d0*/  BSYNC.RECONVERGENT B0 ;  /* 0x0000000000007941 */ /* 0x000fea0003800200 */
.L_x_18:
[----:B------:R-:W0:Y:S02]  /*05e0*/  LDC.64 R2, c[0x0][0x390] ;  /* 0x0000e400ff027b82 */ /* 0x000e240000000a00 */
[----:B0-----:R-:W-:-:S05]  /*05f0*/  IMAD.WIDE R2, R0, 0x8, R2 ;  /* 0x0000000800027825 */ /* 0x001fca00078e0202 */
[----:B------:R-:W-:Y:S01]  /*0600*/  STG.E.64 desc[UR4][R2.64], R4 ;  /* 0x0000000402007986 */ /* 0x000fe2000c101b04 */
[----:B------:R-:W-:Y:S05]  /*0610*/  EXIT ;  /* 0x000000000000794d */ /* 0x000fea0003800000 */
        .weak           $__internal_2_$__cuda_sm20_dblrcp_rn_slowpath_v3
        .type           $__internal_2_$__cuda_sm20_dblrcp_rn_slowpath_v3,@function
        .size           $__internal_2_$__cuda_sm20_dblrcp_rn_slowpath_v3,(.L_x_34 - $__internal_2_$__cuda_sm20_dblrcp_rn_slowpath_v3)
$__internal_2_$__cuda_sm20_dblrcp_rn_slowpath_v3:
        /* <DEDUP_REMOVED lines=27> */
.L_x_23:
        /* <DEDUP_REMOVED lines=10> */
.L_x_21:
[----:B------:R-:W-:Y:S01]  /*0870*/  LOP3.LUT R7, R5, 0x80000, RZ, 0xfc, !PT ;  /* 0x0008000005077812 */ /* 0x000fe200078efcff */
[----:B------:R-:W-:-:S07]  /*0880*/  IMAD.MOV.U32 R6, RZ, RZ, R4 ;  /* 0x000000ffff067224 */ /* 0x000fce00078e0004 */
.L_x_22:
[----:B------:R-:W-:Y:S05]  /*0890*/  BSYNC.RECONVERGENT B1 ;  /* 0x0000000000017941 */ /* 0x000fea0003800200 */
.L_x_20:
[----:B------:R-:W-:Y:S01]  /*08a0*/  IMAD.MOV.U32 R3, RZ, RZ, 0x0 ;  /* 0x00000000ff037424 */ /* 0x000fe200078e00ff */
[----:B------:R-:W-:Y:S01]  /*08b0*/  MOV R5, R7 ;  /* 0x0000000700057202 */ /* 0x000fe20000000f00 */
[----:B------:R-:W-:Y:S02]  /*08c0*/  IMAD.MOV.U32 R4, RZ, RZ, R6 ;  /* 0x000000ffff047224 */ /* 0x000fe400078e0006 */
[----:B------:R-:W-:Y:S05]  /*08d0*/  RET.REL.NODEC R2 `(_ZN3dnn11_gpuSigmoidEiiPKdPd) ;  /* 0xfffffff402c87950 */ /* 0x000fea0003c3ffff */
.L_x_24:
        /* <DEDUP_REMOVED lines=10> */
.L_x_34:


//--------------------- .text._ZN3dnn11_gpuSigmoidEiiPKfPf --------------------------
	.section	.text._ZN3dnn11_gpuSigmoidEiiPKfPf,"ax",@progbits
	.align	128
        .global         _ZN3dnn11_gpuSigmoidEiiPKfPf
        .type           _ZN3dnn11_gpuSigmoidEiiPKfPf,@function
        .size           _ZN3dnn11_gpuSigmoidEiiPKfPf,(.L_x_35 - _ZN3dnn11_gpuSigmoidEiiPKfPf)
        .other          _ZN3dnn11_gpuSigmoidEiiPKfPf,@"STO_CUDA_ENTRY STV_DEFAULT"
_ZN3dnn11_gpuSigmoidEiiPKfPf:
.text._ZN3dnn11_gpuSigmoidEiiPKfPf:
        /* <DEDUP_REMOVED lines=43> */
[----:B------:R-:W-:Y:S05]  /*02b0*/  CALL.REL.NOINC `($__internal_3_$__cuda_sm20_dblrcp_rn_slowpath_v3) ;  /* 0x0000000000187944 */ /* 0x000fea0003c00000 */
.L_x_26:
[----:B------:R-:W-:Y:S05]  /*02c0*/  BSYNC.RECONVERGENT B0 ;  /* 0x0000000000007941 */ /* 0x000fea0003800200 */
.L_x_25:
[----:B------:R-:W0:Y:S01]  /*02d0*/  LDC.64 R2, c[0x0][0x390] ;  /* 0x0000e400ff027b82 */ /* 0x000e220000000a00 */
[----:B------:R-:W1:Y:S01]  /*02e0*/  F2F.F32.F64 R7, R6 ;  /* 0x0000000600077310 */ /* 0x000e620000301000 */
[----:B0-----:R-:W-:-:S05]  /*02f0*/  IMAD.WIDE R2, R0, 0x4, R2 ;  /* 0x0000000400027825 */ /* 0x001fca00078e0202 */
[----:B-1----:R-:W-:Y:S01]  /*0300*/  STG.E desc[UR4][R2.64], R7 ;  /* 0x0000000702007986 */ /* 0x002fe2000c101904 */
[----:B------:R-:W-:Y:S05]  /*0310*/  EXIT ;  /* 0x000000000000794d */ /* 0x000fea0003800000 */
        .weak           $__internal_3_$__cuda_sm20_dblrcp_rn_slowpath_v3
        .type           $__internal_3_$__cuda_sm20_dblrcp_rn_slowpath_v3,@function
        .size           $__internal_3_$__cuda_sm20_dblrcp_rn_slowpath_v3,(.L_x_35 - $__internal_3_$__cuda_sm20_dblrcp_rn_slowpath_v3)
$__internal_3_$__cuda_sm20_dblrcp_rn_slowpath_v3:
        /* <DEDUP_REMOVED lines=24> */
.L_x_30:
        /* <DEDUP_REMOVED lines=10> */
.L_x_28:
[----:B------:R-:W-:Y:S02]  /*0540*/  LOP3.LUT R7, R5, 0x80000, RZ, 0xfc, !PT ;  /* 0x0008000005077812 */ /* 0x000fe400078efcff */
[----:B------:R-:W-:-:S07]  /*0550*/  MOV R6, R4 ;  /* 0x0000000400067202 */ /* 0x000fce0000000f00 */
.L_x_29:
[----:B------:R-:W-:Y:S05]  /*0560*/  BSYNC.RECONVERGENT B1 ;  /* 0x0000000000017941 */ /* 0x000fea0003800200 */
.L_x_27:
[----:B------:R-:W-:-:S04]  /*0570*/  MOV R3, 0x0 ;  /* 0x0000000000037802 */ /* 0x000fc80000000f00 */
[----:B------:R-:W-:Y:S05]  /*0580*/  RET.REL.NODEC R2 `(_ZN3dnn11_gpuSigmoidEiiPKfPf) ;  /* 0xfffffff8029c7950 */ /* 0x000fea0003c3ffff */
.L_x_31:
        /* <DEDUP_REMOVED lines=15> */
.L_x_35:


//--------------------- .nv.shared.reserved.0     --------------------------
	.section	.nv.shared.reserved.0,"aw",@nobits
	.weak		__nv_reservedSMEM_offset_0_alias
	.size		__nv_reservedSMEM_offset_0_alias, 0, 64
	.other		__nv_reservedSMEM_offset_0_alias,@"STO_CUDA_RESERVED_SHARED STV_DEFAULT"
__nv_reservedSMEM_offset_0_alias:
	.zero		0
	.zero		64


//--------------------- .nv.constant0._ZN3dnn21_gpuSigmoidDerivativeEiiPKdPd --------------------------
	.section	.nv.constant0._ZN3dnn21_gpuSigmoidDerivativeEiiPKdPd,"a",@progbits
	.sectionflags	@""
	.align	4
.nv.constant0._ZN3dnn21_gpuSigmoidDerivativeEiiPKdPd:
	.zero		920


//--------------------- .nv.constant0._ZN3dnn21_gpuSigmoidDerivativeEiiPKfPf --------------------------
	.section	.nv.constant0._ZN3dnn21_gpuSigmoidDerivativeEiiPKfPf,"a",@progbits
	.sectionflags	@""
	.align	4
.nv.constant0._ZN3dnn21_gpuSigmoidDerivativeEiiPKfPf:
	.zero		920


//--------------------- .nv.constant0._ZN3dnn11_gpuSigmoidEiiPKdPd --------------------------
	.section	.nv.constant0._ZN3dnn11_gpuSigmoidEiiPKdPd,"a",@progbits
	.sectionflags	@""
	.align	4
.nv.constant0._ZN3dnn11_gpuSigmoidEiiPKdPd:
	.zero		920


//--------------------- .nv.constant0._ZN3dnn11_gpuSigmoidEiiPKfPf --------------------------
	.section	.nv.constant0._ZN3dnn11_gpuSigmoidEiiPKfPf,"a",@progbits
	.sectionflags	@""
	.align	4
.nv.constant0._ZN3dnn11_gpuSigmoidEiiPKfPf:
	.zero		920


//--------------------- SYMBOLS --------------------------

	.type		.nv.reservedSmem.offset0,@object
	.size		.nv.reservedSmem.offset0,0x4
